//
// Generated by NVIDIA NVVM Compiler
//
// Compiler Build ID: CL-36424714
// Cuda compilation tools, release 13.0, V13.0.88
// Based on NVVM 20.0.0
//

.version 9.0
.target sm_100
.address_size 64

	// .globl	_Z12simpleKernelPii

.visible .entry _Z12simpleKernelPii(
	.param .u64 .ptr .align 1 _Z12simpleKernelPii_param_0,
	.param .u32 _Z12simpleKernelPii_param_1
)
{
	.reg .b32 	%r<7>;
	.reg .b64 	%rd<5>;

	ld.param.u64 	%rd1, [_Z12simpleKernelPii_param_0];
	ld.param.u32 	%r1, [_Z12simpleKernelPii_param_1];
	cvta.to.global.u64 	%rd2, %rd1;
	mov.u32 	%r2, %tid.x;
	mov.u32 	%r3, %ctaid.x;
	mov.u32 	%r4, %ntid.x;
	mad.lo.s32 	%r5, %r3, %r4, %r2;
	mad.lo.s32 	%r6, %r1, %r2, %r3;
	mul.wide.s32 	%rd3, %r5, 4;
	add.s64 	%rd4, %rd2, %rd3;
	st.global.u32 	[%rd4], %r6;
	ret;

}


// ===== COMPILED SASS (sm_100) =====

	.target	sm_100

	.elftype	@"ET_EXEC"


//--------------------- .note.nv.tkinfo           --------------------------
	.section	.note.nv.tkinfo,"",@"SHT_NOTE"
	.sectionflags	@"SHF_NOTE_NV_TKINFO"
	.tkinfo
        /*0018*/ 	.word	0x00000002
        /*0030*/ 	.string	""
        /*0030*/ 	.string	"ptxas"
        /*0030*/ 	.string	"Cuda compilation tools, release 13.0, V13.0.88"
        /*0030*/ 	.string	"Build cuda_13.0.r13.0/compiler.36424714_0"
        /*0030*/ 	.string	"-arch sm_100 -m 64 "



//--------------------- .note.nv.cuinfo           --------------------------
	.section	.note.nv.cuinfo,"",@"SHT_NOTE"
	.sectionflags	@"SHF_NOTE_NV_CUINFO"
        /*0018*/ 	.short	0x0002
        /*001a*/ 	.short	0x0064
        /*001c*/ 	.short	0x0082
	.zero		2


//--------------------- .nv.info                  --------------------------
	.section	.nv.info,"",@"SHT_CUDA_INFO"
	.align	4


	//----- nvinfo : EIATTR_REGCOUNT
	.align		4
        /*0000*/ 	.byte	0x04, 0x2f
        /*0002*/ 	.short	(.L_1 - .L_0)
	.align		4
.L_0:
        /*0004*/ 	.word	index@(_Z12simpleKernelPii)
        /*0008*/ 	.word	0x0000000a


	//----- nvinfo : EIATTR_FRAME_SIZE
	.align		4
.L_1:
        /*000c*/ 	.byte	0x04, 0x11
        /*000e*/ 	.short	(.L_3 - .L_2)
	.align		4
.L_2:
        /*0010*/ 	.word	index@(_Z12simpleKernelPii)
        /*0014*/ 	.word	0x00000000


	//----- nvinfo : EIATTR_MIN_STACK_SIZE
	.align		4
.L_3:
        /*0018*/ 	.byte	0x04, 0x12
        /*001a*/ 	.short	(.L_5 - .L_4)
	.align		4
.L_4:
        /*001c*/ 	.word	index@(_Z12simpleKernelPii)
        /*0020*/ 	.word	0x00000000
.L_5:


//--------------------- .nv.compat                --------------------------
	.section	.nv.compat,"",@"SHT_CUDA_COMPAT_INFO"
	.align	4
        /*0000*/ 	.byte	0x02, 0x09, 0x00, 0x00, 0x02, 0x02, 0x01, 0x00, 0x02, 0x05, 0x05, 0x00, 0x03, 0x07, 0x01, 0x01
        /*0010*/ 	.byte	0x02, 0x03, 0x00, 0x00, 0x02, 0x06, 0x01, 0x00, 0x04, 0x0b, 0x08, 0x00, 0x09, 0x00, 0x00, 0x00
        /*0020*/ 	.byte	0x00, 0x00, 0x00, 0x00


//--------------------- .nv.info._Z12simpleKernelPii --------------------------
	.section	.nv.info._Z12simpleKernelPii,"",@"SHT_CUDA_INFO"
	.sectionflags	@""
	.align	4


	//----- nvinfo : EIATTR_CUDA_API_VERSION
	.align		4
        /*0000*/ 	.byte	0x04, 0x37
        /*0002*/ 	.short	(.L_7 - .L_6)
.L_6:
        /*0004*/ 	.word	0x00000082


	//----- nvinfo : EIATTR_KPARAM_INFO
	.align		4
.L_7:
        /*0008*/ 	.byte	0x04, 0x17
        /*000a*/ 	.short	(.L_9 - .L_8)
.L_8:
        /*000c*/ 	.word	0x00000000
        /*0010*/ 	.short	0x0001
        /*0012*/ 	.short	0x0008
        /*0014*/ 	.byte	0x00, 0xf0, 0x11, 0x00


	//----- nvinfo : EIATTR_KPARAM_INFO
	.align		4
.L_9:
        /*0018*/ 	.byte	0x04, 0x17
        /*001a*/ 	.short	(.L_11 - .L_10)
.L_10:
        /*001c*/ 	.word	0x00000000
        /*0020*/ 	.short	0x0000
        /*0022*/ 	.short	0x0000
        /*0024*/ 	.byte	0x00, 0xf5, 0x21, 0x00


	//----- nvinfo : EIATTR_SPARSE_MMA_MASK
	.align		4
.L_11:
        /*0028*/ 	.byte	0x03, 0x50
        /*002a*/ 	.short	0x0000


	//----- nvinfo : EIATTR_MAXREG_COUNT
	.align		4
        /*002c*/ 	.byte	0x03, 0x1b
        /*002e*/ 	.short	0x00ff


	//----- nvinfo : EIATTR_MERCURY_ISA_VERSION
	.align		4
        /*0030*/ 	.byte	0x03, 0x5f
        /*0032*/ 	.short	0x0101


	//----- nvinfo : EIATTR_VRC_CTA_INIT_COUNT
	.align		4
        /*0034*/ 	.byte	0x02, 0x4a
	.zero		1
	.zero		1


	//----- nvinfo : EIATTR_EXIT_INSTR_OFFSETS
	.align		4
        /*0038*/ 	.byte	0x04, 0x1c
        /*003a*/ 	.short	(.L_13 - .L_12)


	//   ....[0]....
.L_12:
        /*003c*/ 	.word	0x000000b0


	//----- nvinfo : EIATTR_CBANK_PARAM_SIZE
	.align		4
.L_13:
        /*0040*/ 	.byte	0x03, 0x19
        /*0042*/ 	.short	0x000c


	//----- nvinfo : EIATTR_PARAM_CBANK
	.align		4
        /*0044*/ 	.byte	0x04, 0x0a
        /*0046*/ 	.short	(.L_15 - .L_14)
	.align		4
.L_14:
        /*0048*/ 	.word	index@(.nv.constant0._Z12simpleKernelPii)
        /*004c*/ 	.short	0x0380
        /*004e*/ 	.short	0x000c


	//----- nvinfo : EIATTR_SW_WAR
	.align		4
.L_15:
        /*0050*/ 	.byte	0x04, 0x36
        /*0052*/ 	.short	(.L_17 - .L_16)
.L_16:
        /*0054*/ 	.word	0x00000008
.L_17:


//--------------------- .nv.callgraph             --------------------------
	.section	.nv.callgraph,"",@"SHT_CUDA_CALLGRAPH"
	.align	4
	.sectionentsize	8
	.align		4
        /*0000*/ 	.word	0x00000000
	.align		4
        /*0004*/ 	.word	0xffffffff
	.align		4
        /*0008*/ 	.word	0x00000000
	.align		4
        /*000c*/ 	.word	0xfffffffe
	.align		4
        /*0010*/ 	.word	0x00000000
	.align		4
        /*0014*/ 	.word	0xfffffffd
	.align		4
        /*0018*/ 	.word	0x00000000
	.align		4
        /*001c*/ 	.word	0xfffffffc


//--------------------- .text._Z12simpleKernelPii --------------------------
	.section	.text._Z12simpleKernelPii,"ax",@progbits
	.align	128
        .global         _Z12simpleKernelPii
        .type           _Z12simpleKernelPii,@function
        .size           _Z12simpleKernelPii,(.L_x_1 - _Z12simpleKernelPii)
        .other          _Z12simpleKernelPii,@"STO_CUDA_ENTRY STV_DEFAULT"
_Z12simpleKernelPii:
.text._Z12simpleKernelPii:
[----:B------:R-:W-:Y:S01]  /*0000*/  LDC R1, c[0x0][0x37c] ;  /* 0x0000df00ff017b82 */ /* 0x000fe20000000800 */
[----:B------:R-:W0:Y:S07]  /*0010*/  S2R R7, SR_TID.X ;  /* 0x0000000000077919 */ /* 0x000e2e0000002100 */
[----:B------:R-:W0:Y:S01]  /*0020*/  S2UR UR6, SR_CTAID.X ;  /* 0x00000000000679c3 */ /* 0x000e220000002500 */
[----:B------:R-:W1:Y:S07]  /*0030*/  LDCU.64 UR4, c[0x0][0x358] ;  /* 0x00006b00ff0477ac */ /* 0x000e6e0008000a00 */
[----:B------:R-:W0:Y:S08]  /*0040*/  LDC R0, c[0x0][0x360] ;  /* 0x0000d800ff007b82 */ /* 0x000e300000000800 */
[----:B------:R-:W2:Y:S08]  /*0050*/  LDC R4, c[0x0][0x388] ;  /* 0x0000e200ff047b82 */ /* 0x000eb00000000800 */
[----:B------:R-:W3:Y:S01]  /*0060*/  LDC.64 R2, c[0x0][0x380] ;  /* 0x0000e000ff027b82 */ /* 0x000ee20000000a00 */
[----:B0-----:R-:W-:-:S02]  /*0070*/  IMAD R5, R0, UR6, R7 ;  /* 0x0000000600057c24 */ /* 0x001fc4000f8e0207 */
[----:B--2---:R-:W-:Y:S02]  /*0080*/  IMAD R7, R7, R4, UR6 ;  /* 0x0000000607077e24 */ /* 0x004fe4000f8e0204 */
[----:B---3--:R-:W-:-:S05]  /*0090*/  IMAD.WIDE R2, R5, 0x4, R2 ;  /* 0x0000000405027825 */ /* 0x008fca00078e0202 */
[----:B-1----:R-:W-:Y:S01]  /*00a0*/  STG.E desc[UR4][R2.64], R7 ;  /* 0x0000000702007986 */ /* 0x002fe2000c101904 */
[----:B------:R-:W-:Y:S05]  /*00b0*/  EXIT ;  /* 0x000000000000794d */ /* 0x000fea0003800000 */
.L_x_0:
[----:B------:R-:W-:-:S00]  /*00c0*/  BRA `(.L_x_0) ;  /* 0xfffffffc00fc7947 */ /* 0x000fc0000383ffff */
[----:B------:R-:W-:-:S00]  /*00d0*/  NOP ;  /* 0x0000000000007918 */ /* 0x000fc00000000000 */
        /* <DEDUP_REMOVED lines=10> */
.L_x_1:


//--------------------- .nv.shared.reserved.0     --------------------------
	.section	.nv.shared.reserved.0,"aw",@nobits
	.weak		__nv_reservedSMEM_offset_0_alias
	.size		__nv_reservedSMEM_offset_0_alias, 0, 64
	.other		__nv_reservedSMEM_offset_0_alias,@"STO_CUDA_RESERVED_SHARED STV_DEFAULT"
__nv_reservedSMEM_offset_0_alias:
	.zero		0
	.zero		64


//--------------------- .nv.constant0._Z12simpleKernelPii --------------------------
	.section	.nv.constant0._Z12simpleKernelPii,"a",@progbits
	.sectionflags	@""
	.align	4
.nv.constant0._Z12simpleKernelPii:
	.zero		908


//--------------------- SYMBOLS --------------------------

	.type		.nv.reservedSmem.offset0,@object
	.size		.nv.reservedSmem.offset0,0x4
